//
// Generated by NVIDIA NVVM Compiler
//
// Compiler Build ID: CL-36424714
// Cuda compilation tools, release 13.0, V13.0.88
// Based on NVVM 20.0.0
//

.version 9.0
.target sm_100
.address_size 64

	// .globl	_Z8BWkernelPii

.visible .entry _Z8BWkernelPii(
	.param .u64 .ptr .align 1 _Z8BWkernelPii_param_0,
	.param .u32 _Z8BWkernelPii_param_1
)
{


	ret;

}


// ===== COMPILED SASS (sm_100) =====

	.target	sm_100

	.elftype	@"ET_EXEC"


//--------------------- .note.nv.tkinfo           --------------------------
	.section	.note.nv.tkinfo,"",@"SHT_NOTE"
	.sectionflags	@"SHF_NOTE_NV_TKINFO"
	.tkinfo
        /*0018*/ 	.word	0x00000002
        /*0030*/ 	.string	""
        /*0030*/ 	.string	"ptxas"
        /*0030*/ 	.string	"Cuda compilation tools, release 13.0, V13.0.88"
        /*0030*/ 	.string	"Build cuda_13.0.r13.0/compiler.36424714_0"
        /*0030*/ 	.string	"-arch sm_100 -m 64 "



//--------------------- .note.nv.cuinfo           --------------------------
	.section	.note.nv.cuinfo,"",@"SHT_NOTE"
	.sectionflags	@"SHF_NOTE_NV_CUINFO"
        /*0018*/ 	.short	0x0002
        /*001a*/ 	.short	0x0064
        /*001c*/ 	.short	0x0082
	.zero		2


//--------------------- .nv.info                  --------------------------
	.section	.nv.info,"",@"SHT_CUDA_INFO"
	.align	4


	//----- nvinfo : EIATTR_REGCOUNT
	.align		4
        /*0000*/ 	.byte	0x04, 0x2f
        /*0002*/ 	.short	(.L_1 - .L_0)
	.align		4
.L_0:
        /*0004*/ 	.word	index@(_Z8BWkernelPii)
        /*0008*/ 	.word	0x00000004


	//----- nvinfo : EIATTR_FRAME_SIZE
	.align		4
.L_1:
        /*000c*/ 	.byte	0x04, 0x11
        /*000e*/ 	.short	(.L_3 - .L_2)
	.align		4
.L_2:
        /*0010*/ 	.word	index@(_Z8BWkernelPii)
        /*0014*/ 	.word	0x00000000


	//----- nvinfo : EIATTR_MIN_STACK_SIZE
	.align		4
.L_3:
        /*0018*/ 	.byte	0x04, 0x12
        /*001a*/ 	.short	(.L_5 - .L_4)
	.align		4
.L_4:
        /*001c*/ 	.word	index@(_Z8BWkernelPii)
        /*0020*/ 	.word	0x00000000
.L_5:


//--------------------- .nv.compat                --------------------------
	.section	.nv.compat,"",@"SHT_CUDA_COMPAT_INFO"
	.align	4
        /*0000*/ 	.byte	0x02, 0x09, 0x00, 0x00, 0x02, 0x02, 0x01, 0x00, 0x02, 0x05, 0x05, 0x00, 0x03, 0x07, 0x01, 0x01
        /*0010*/ 	.byte	0x02, 0x03, 0x00, 0x00, 0x02, 0x06, 0x01, 0x00, 0x04, 0x0b, 0x08, 0x00, 0x09, 0x00, 0x00, 0x00
        /*0020*/ 	.byte	0x00, 0x00, 0x00, 0x00


//--------------------- .nv.info._Z8BWkernelPii   --------------------------
	.section	.nv.info._Z8BWkernelPii,"",@"SHT_CUDA_INFO"
	.sectionflags	@""
	.align	4


	//----- nvinfo : EIATTR_CUDA_API_VERSION
	.align		4
        /*0000*/ 	.byte	0x04, 0x37
        /*0002*/ 	.short	(.L_7 - .L_6)
.L_6:
        /*0004*/ 	.word	0x00000082


	//----- nvinfo : EIATTR_KPARAM_INFO
	.align		4
.L_7:
        /*0008*/ 	.byte	0x04, 0x17
        /*000a*/ 	.short	(.L_9 - .L_8)
.L_8:
        /*000c*/ 	.word	0x00000000
        /*0010*/ 	.short	0x0001
        /*0012*/ 	.short	0x0008
        /*0014*/ 	.byte	0x00, 0xf0, 0x11, 0x00


	//----- nvinfo : EIATTR_KPARAM_INFO
	.align		4
.L_9:
        /*0018*/ 	.byte	0x04, 0x17
        /*001a*/ 	.short	(.L_11 - .L_10)
.L_10:
        /*001c*/ 	.word	0x00000000
        /*0020*/ 	.short	0x0000
        /*0022*/ 	.short	0x0000
        /*0024*/ 	.byte	0x00, 0xf5, 0x21, 0x00


	//----- nvinfo : EIATTR_SPARSE_MMA_MASK
	.align		4
.L_11:
        /*0028*/ 	.byte	0x03, 0x50
        /*002a*/ 	.short	0x0000


	//----- nvinfo : EIATTR_MAXREG_COUNT
	.align		4
        /*002c*/ 	.byte	0x03, 0x1b
        /*002e*/ 	.short	0x00ff


	//----- nvinfo : EIATTR_MERCURY_ISA_VERSION
	.align		4
        /*0030*/ 	.byte	0x03, 0x5f
        /*0032*/ 	.short	0x0101


	//----- nvinfo : EIATTR_VRC_CTA_INIT_COUNT
	.align		4
        /*0034*/ 	.byte	0x02, 0x4a
	.zero		1
	.zero		1


	//----- nvinfo : EIATTR_EXIT_INSTR_OFFSETS
	.align		4
        /*0038*/ 	.byte	0x04, 0x1c
        /*003a*/ 	.short	(.L_13 - .L_12)


	//   ....[0]....
.L_12:
        /*003c*/ 	.word	0x00000010


	//----- nvinfo : EIATTR_CBANK_PARAM_SIZE
	.align		4
.L_13:
        /*0040*/ 	.byte	0x03, 0x19
        /*0042*/ 	.short	0x000c


	//----- nvinfo : EIATTR_PARAM_CBANK
	.align		4
        /*0044*/ 	.byte	0x04, 0x0a
        /*0046*/ 	.short	(.L_15 - .L_14)
	.align		4
.L_14:
        /*0048*/ 	.word	index@(.nv.constant0._Z8BWkernelPii)
        /*004c*/ 	.short	0x0380
        /*004e*/ 	.short	0x000c


	//----- nvinfo : EIATTR_SW_WAR
	.align		4
.L_15:
        /*0050*/ 	.byte	0x04, 0x36
        /*0052*/ 	.short	(.L_17 - .L_16)
.L_16:
        /*0054*/ 	.word	0x00000008
.L_17:


//--------------------- .nv.callgraph             --------------------------
	.section	.nv.callgraph,"",@"SHT_CUDA_CALLGRAPH"
	.align	4
	.sectionentsize	8
	.align		4
        /*0000*/ 	.word	0x00000000
	.align		4
        /*0004*/ 	.word	0xffffffff
	.align		4
        /*0008*/ 	.word	0x00000000
	.align		4
        /*000c*/ 	.word	0xfffffffe
	.align		4
        /*0010*/ 	.word	0x00000000
	.align		4
        /*0014*/ 	.word	0xfffffffd
	.align		4
        /*0018*/ 	.word	0x00000000
	.align		4
        /*001c*/ 	.word	0xfffffffc


//--------------------- .text._Z8BWkernelPii      --------------------------
	.section	.text._Z8BWkernelPii,"ax",@progbits
	.align	128
        .global         _Z8BWkernelPii
        .type           _Z8BWkernelPii,@function
        .size           _Z8BWkernelPii,(.L_x_1 - _Z8BWkernelPii)
        .other          _Z8BWkernelPii,@"STO_CUDA_ENTRY STV_DEFAULT"
_Z8BWkernelPii:
.text._Z8BWkernelPii:
[----:B------:R-:W-:Y:S01]  /*0000*/  LDC R1, c[0x0][0x37c] ;  /* 0x0000df00ff017b82 */ /* 0x000fe20000000800 */
[----:B------:R-:W-:Y:S05]  /*0010*/  EXIT ;  /* 0x000000000000794d */ /* 0x000fea0003800000 */
.L_x_0:
[----:B------:R-:W-:-:S00]  /*0020*/  BRA `(.L_x_0) ;  /* 0xfffffffc00fc7947 */ /* 0x000fc0000383ffff */
[----:B------:R-:W-:-:S00]  /*0030*/  NOP ;  /* 0x0000000000007918 */ /* 0x000fc00000000000 */
        /* <DEDUP_REMOVED lines=12> */
.L_x_1:


//--------------------- .nv.shared.reserved.0     --------------------------
	.section	.nv.shared.reserved.0,"aw",@nobits
	.weak		__nv_reservedSMEM_offset_0_alias
	.size		__nv_reservedSMEM_offset_0_alias, 0, 64
	.other		__nv_reservedSMEM_offset_0_alias,@"STO_CUDA_RESERVED_SHARED STV_DEFAULT"
__nv_reservedSMEM_offset_0_alias:
	.zero		0
	.zero		64


//--------------------- .nv.constant0._Z8BWkernelPii --------------------------
	.section	.nv.constant0._Z8BWkernelPii,"a",@progbits
	.sectionflags	@""
	.align	4
.nv.constant0._Z8BWkernelPii:
	.zero		908


//--------------------- SYMBOLS --------------------------

	.type		.nv.reservedSmem.offset0,@object
	.size		.nv.reservedSmem.offset0,0x4
